//
// Generated by NVIDIA NVVM Compiler
//
// Compiler Build ID: CL-36424714
// Cuda compilation tools, release 13.0, V13.0.88
// Based on NVVM 20.0.0
//

.version 9.0
.target sm_100
.address_size 64

	// .globl	_Z15grid2d_2d_blockPi
.extern .func  (.param .b32 func_retval0) vprintf
(
	.param .b64 vprintf_param_0,
	.param .b64 vprintf_param_1
)
;
.global .align 1 .b8 $str[74] = {98, 108, 111, 99, 107, 73, 100, 120, 46, 120, 32, 58, 32, 37, 100, 44, 32, 98, 108, 111, 99, 107, 73, 100, 120, 46, 121, 32, 58, 32, 37, 100, 44, 32, 116, 104, 114, 101, 97, 100, 73, 100, 120, 46, 120, 32, 58, 32, 37, 100, 44, 32, 103, 105, 100, 58, 32, 37, 100, 44, 32, 118, 97, 108, 117, 101, 32, 58, 32, 37, 100, 32, 10};

.visible .entry _Z15grid2d_2d_blockPi(
	.param .u64 .ptr .align 1 _Z15grid2d_2d_blockPi_param_0
)
{
	.local .align 8 .b8 	__local_depot0[24];
	.reg .b64 	%SP;
	.reg .b64 	%SPL;
	.reg .b32 	%r<14>;
	.reg .b64 	%rd<9>;

	mov.u64 	%SPL, __local_depot0;
	cvta.local.u64 	%SP, %SPL;
	ld.param.u64 	%rd1, [_Z15grid2d_2d_blockPi_param_0];
	cvta.to.global.u64 	%rd2, %rd1;
	add.u64 	%rd3, %SP, 0;
	add.u64 	%rd4, %SPL, 0;
	mov.u32 	%r1, %tid.x;
	mov.u32 	%r2, %ntid.x;
	mov.u32 	%r3, %tid.y;
	mov.u32 	%r4, %ctaid.x;
	mov.u32 	%r5, %ntid.y;
	mov.u32 	%r6, %nctaid.x;
	mov.u32 	%r7, %ctaid.y;
	mad.lo.s32 	%r8, %r7, %r6, %r4;
	mad.lo.s32 	%r9, %r8, %r5, %r3;
	mad.lo.s32 	%r10, %r9, %r2, %r1;
	mul.wide.s32 	%rd5, %r10, 4;
	add.s64 	%rd6, %rd2, %rd5;
	ld.global.u32 	%r11, [%rd6];
	st.local.v2.u32 	[%rd4], {%r4, %r7};
	st.local.v2.u32 	[%rd4+8], {%r1, %r10};
	st.local.u32 	[%rd4+16], %r11;
	mov.u64 	%rd7, $str;
	cvta.global.u64 	%rd8, %rd7;
	{ // callseq 0, 0
	.param .b64 param0;
	st.param.b64 	[param0], %rd8;
	.param .b64 param1;
	st.param.b64 	[param1], %rd3;
	.param .b32 retval0;
	call.uni (retval0), 
	vprintf, 
	(
	param0, 
	param1
	);
	ld.param.b32 	%r12, [retval0];
	} // callseq 0
	ret;

}


// ===== COMPILED SASS (sm_100) =====

	.target	sm_100

	.elftype	@"ET_EXEC"


//--------------------- .note.nv.tkinfo           --------------------------
	.section	.note.nv.tkinfo,"",@"SHT_NOTE"
	.sectionflags	@"SHF_NOTE_NV_TKINFO"
	.tkinfo
        /*0018*/ 	.word	0x00000002
        /*0030*/ 	.string	""
        /*0030*/ 	.string	"ptxas"
        /*0030*/ 	.string	"Cuda compilation tools, release 13.0, V13.0.88"
        /*0030*/ 	.string	"Build cuda_13.0.r13.0/compiler.36424714_0"
        /*0030*/ 	.string	"-arch sm_100 -m 64 "



//--------------------- .note.nv.cuinfo           --------------------------
	.section	.note.nv.cuinfo,"",@"SHT_NOTE"
	.sectionflags	@"SHF_NOTE_NV_CUINFO"
        /*0018*/ 	.short	0x0002
        /*001a*/ 	.short	0x0064
        /*001c*/ 	.short	0x0082
	.zero		2


//--------------------- .nv.info                  --------------------------
	.section	.nv.info,"",@"SHT_CUDA_INFO"
	.align	4


	//----- nvinfo : EIATTR_REGCOUNT
	.align		4
        /*0000*/ 	.byte	0x04, 0x2f
        /*0002*/ 	.short	(.L_2 - .L_1)
	.align		4
.L_1:
        /*0004*/ 	.word	index@(_Z15grid2d_2d_blockPi)
        /*0008*/ 	.word	0x00000018


	//----- nvinfo : EIATTR_FRAME_SIZE
	.align		4
.L_2:
        /*000c*/ 	.byte	0x04, 0x11
        /*000e*/ 	.short	(.L_4 - .L_3)
	.align		4
.L_3:
        /*0010*/ 	.word	index@(_Z15grid2d_2d_blockPi)
        /*0014*/ 	.word	0x00000018


	//----- nvinfo : EIATTR_MIN_STACK_SIZE
	.align		4
.L_4:
        /*0018*/ 	.byte	0x04, 0x12
        /*001a*/ 	.short	(.L_6 - .L_5)
	.align		4
.L_5:
        /*001c*/ 	.word	index@(_Z15grid2d_2d_blockPi)
        /*0020*/ 	.word	0x00000018
.L_6:


//--------------------- .nv.compat                --------------------------
	.section	.nv.compat,"",@"SHT_CUDA_COMPAT_INFO"
	.align	4
        /*0000*/ 	.byte	0x02, 0x09, 0x00, 0x00, 0x02, 0x02, 0x01, 0x00, 0x02, 0x05, 0x05, 0x00, 0x03, 0x07, 0x01, 0x01
        /*0010*/ 	.byte	0x02, 0x03, 0x00, 0x00, 0x02, 0x06, 0x01, 0x00, 0x04, 0x0b, 0x08, 0x00, 0x09, 0x00, 0x00, 0x00
        /*0020*/ 	.byte	0x00, 0x00, 0x00, 0x00


//--------------------- .nv.info._Z15grid2d_2d_blockPi --------------------------
	.section	.nv.info._Z15grid2d_2d_blockPi,"",@"SHT_CUDA_INFO"
	.sectionflags	@""
	.align	4


	//----- nvinfo : EIATTR_CUDA_API_VERSION
	.align		4
        /*0000*/ 	.byte	0x04, 0x37
        /*0002*/ 	.short	(.L_8 - .L_7)
.L_7:
        /*0004*/ 	.word	0x00000082


	//----- nvinfo : EIATTR_KPARAM_INFO
	.align		4
.L_8:
        /*0008*/ 	.byte	0x04, 0x17
        /*000a*/ 	.short	(.L_10 - .L_9)
.L_9:
        /*000c*/ 	.word	0x00000000
        /*0010*/ 	.short	0x0000
        /*0012*/ 	.short	0x0000
        /*0014*/ 	.byte	0x00, 0xf5, 0x21, 0x00


	//----- nvinfo : EIATTR_SPARSE_MMA_MASK
	.align		4
.L_10:
        /*0018*/ 	.byte	0x03, 0x50
        /*001a*/ 	.short	0x0000


	//----- nvinfo : EIATTR_MAXREG_COUNT
	.align		4
        /*001c*/ 	.byte	0x03, 0x1b
        /*001e*/ 	.short	0x00ff


	//----- nvinfo : EIATTR_EXTERNS
	.align		4
        /*0020*/ 	.byte	0x04, 0x0f
        /*0022*/ 	.short	(.L_12 - .L_11)


	//   ....[0]....
	.align		4
.L_11:
        /*0024*/ 	.word	index@(vprintf)


	//----- nvinfo : EIATTR_MERCURY_ISA_VERSION
	.align		4
.L_12:
        /*0028*/ 	.byte	0x03, 0x5f
        /*002a*/ 	.short	0x0101


	//----- nvinfo : EIATTR_VRC_CTA_INIT_COUNT
	.align		4
        /*002c*/ 	.byte	0x02, 0x4a
	.zero		1
	.zero		1


	//----- nvinfo : EIATTR_SYSCALL_OFFSETS
	.align		4
        /*0030*/ 	.byte	0x04, 0x46
        /*0032*/ 	.short	(.L_14 - .L_13)


	//   ....[0]....
.L_13:
        /*0034*/ 	.word	0x000001d0


	//----- nvinfo : EIATTR_EXIT_INSTR_OFFSETS
	.align		4
.L_14:
        /*0038*/ 	.byte	0x04, 0x1c
        /*003a*/ 	.short	(.L_16 - .L_15)


	//   ....[0]....
.L_15:
        /*003c*/ 	.word	0x000001e0


	//----- nvinfo : EIATTR_CBANK_PARAM_SIZE
	.align		4
.L_16:
        /*0040*/ 	.byte	0x03, 0x19
        /*0042*/ 	.short	0x0008


	//----- nvinfo : EIATTR_PARAM_CBANK
	.align		4
        /*0044*/ 	.byte	0x04, 0x0a
        /*0046*/ 	.short	(.L_18 - .L_17)
	.align		4
.L_17:
        /*0048*/ 	.word	index@(.nv.constant0._Z15grid2d_2d_blockPi)
        /*004c*/ 	.short	0x0380
        /*004e*/ 	.short	0x0008


	//----- nvinfo : EIATTR_SW_WAR
	.align		4
.L_18:
        /*0050*/ 	.byte	0x04, 0x36
        /*0052*/ 	.short	(.L_20 - .L_19)
.L_19:
        /*0054*/ 	.word	0x00000008
.L_20:


//--------------------- .nv.callgraph             --------------------------
	.section	.nv.callgraph,"",@"SHT_CUDA_CALLGRAPH"
	.align	4
	.sectionentsize	8
	.align		4
        /*0000*/ 	.word	0x00000000
	.align		4
        /*0004*/ 	.word	0xffffffff
	.align		4
        /*0008*/ 	.word	index@(_Z15grid2d_2d_blockPi)
	.align		4
        /*000c*/ 	.word	index@(vprintf)
	.align		4
        /*0010*/ 	.word	0x00000000
	.align		4
        /*0014*/ 	.word	0xfffffffe
	.align		4
        /*0018*/ 	.word	0x00000000
	.align		4
        /*001c*/ 	.word	0xfffffffd
	.align		4
        /*0020*/ 	.word	0x00000000
	.align		4
        /*0024*/ 	.word	0xfffffffc


//--------------------- .nv.constant4             --------------------------
	.section	.nv.constant4,"a",@progbits
	.align	8
	.align		8
.nv.constant4:
        /*0000*/ 	.dword	vprintf
	.align		8
        /*0008*/ 	.dword	$str


//--------------------- .text._Z15grid2d_2d_blockPi --------------------------
	.section	.text._Z15grid2d_2d_blockPi,"ax",@progbits
	.align	128
        .global         _Z15grid2d_2d_blockPi
        .type           _Z15grid2d_2d_blockPi,@function
        .size           _Z15grid2d_2d_blockPi,(.L_x_2 - _Z15grid2d_2d_blockPi)
        .other          _Z15grid2d_2d_blockPi,@"STO_CUDA_ENTRY STV_DEFAULT"
_Z15grid2d_2d_blockPi:
.text._Z15grid2d_2d_blockPi:
[----:B------:R-:W0:Y:S01]  /*0000*/  LDC R1, c[0x0][0x37c] ;  /* 0x0000df00ff017b82 */ /* 0x000e220000000800 */
[----:B------:R-:W1:Y:S01]  /*0010*/  S2R R12, SR_CTAID.X ;  /* 0x00000000000c7919 */ /* 0x000e620000002500 */
[----:B------:R-:W2:Y:S06]  /*0020*/  LDCU UR6, c[0x0][0x2fc] ;  /* 0x00005f80ff0677ac */ /* 0x000eac0008000800 */
[----:B------:R-:W3:Y:S01]  /*0030*/  LDC.64 R2, c[0x0][0x380] ;  /* 0x0000e000ff027b82 */ /* 0x000ee20000000a00 */
[----:B0-----:R-:W-:Y:S01]  /*0040*/  IADD3 R1, PT, PT, R1, -0x18, RZ ;  /* 0xffffffe801017810 */ /* 0x001fe20007ffe0ff */
[----:B------:R-:W1:Y:S01]  /*0050*/  S2R R13, SR_CTAID.Y ;  /* 0x00000000000d7919 */ /* 0x000e620000002600 */
[----:B------:R-:W0:Y:S01]  /*0060*/  LDCU UR7, c[0x0][0x360] ;  /* 0x00006c00ff0777ac */ /* 0x000e220008000800 */
[----:B------:R-:W4:Y:S01]  /*0070*/  S2R R11, SR_TID.Y ;  /* 0x00000000000b7919 */ /* 0x000f220000002200 */
[----:B------:R-:W4:Y:S01]  /*0080*/  LDCU UR8, c[0x0][0x364] ;  /* 0x00006c80ff0877ac */ /* 0x000f220008000800 */
[----:B------:R-:W0:Y:S01]  /*0090*/  S2R R10, SR_TID.X ;  /* 0x00000000000a7919 */ /* 0x000e220000002100 */
[----:B------:R-:W1:Y:S01]  /*00a0*/  LDCU UR9, c[0x0][0x370] ;  /* 0x00006e00ff0977ac */ /* 0x000e620008000800 */
[----:B------:R-:W5:Y:S01]  /*00b0*/  LDCU.64 UR4, c[0x0][0x358] ;  /* 0x00006b00ff0477ac */ /* 0x000f620008000a00 */
[----:B-1----:R-:W-:-:S04]  /*00c0*/  IMAD R0, R13, UR9, R12 ;  /* 0x000000090d007c24 */ /* 0x002fc8000f8e020c */
[----:B----4-:R-:W-:Y:S01]  /*00d0*/  IMAD R11, R0, UR8, R11 ;  /* 0x00000008000b7c24 */ /* 0x010fe2000f8e020b */
[----:B------:R-:W-:Y:S01]  /*00e0*/  MOV R0, 0x0 ;  /* 0x0000000000007802 */ /* 0x000fe20000000f00 */
[----:B------:R1:W-:Y:S01]  /*00f0*/  STL.64 [R1], R12 ;  /* 0x0000000c01007387 */ /* 0x0003e20000100a00 */
[----:B------:R-:W4:Y:S01]  /*0100*/  LDCU.64 UR8, c[0x4][0x8] ;  /* 0x01000100ff0877ac */ /* 0x000f220008000a00 */
[----:B0-----:R-:W-:-:S04]  /*0110*/  IMAD R11, R11, UR7, R10 ;  /* 0x000000070b0b7c24 */ /* 0x001fc8000f8e020a */
[----:B---3--:R-:W-:-:S06]  /*0120*/  IMAD.WIDE R2, R11, 0x4, R2 ;  /* 0x000000040b027825 */ /* 0x008fcc00078e0202 */
[----:B-----5:R-:W3:Y:S01]  /*0130*/  LDG.E R2, desc[UR4][R2.64] ;  /* 0x0000000402027981 */ /* 0x020ee2000c1e1900 */
[----:B------:R-:W0:Y:S01]  /*0140*/  LDCU UR4, c[0x0][0x2f8] ;  /* 0x00005f00ff0477ac */ /* 0x000e220008000800 */
[----:B------:R1:W1:Y:S02]  /*0150*/  LDC.64 R8, c[0x4][R0] ;  /* 0x0100000000087b82 */ /* 0x0002640000000a00 */
[----:B------:R0:W-:Y:S01]  /*0160*/  STL.64 [R1+0x8], R10 ;  /* 0x0000080a01007387 */ /* 0x0001e20000100a00 */
[----:B----4-:R-:W-:Y:S02]  /*0170*/  MOV R4, UR8 ;  /* 0x0000000800047c02 */ /* 0x010fe40008000f00 */
[----:B------:R-:W-:Y:S02]  /*0180*/  MOV R5, UR9 ;  /* 0x0000000900057c02 */ /* 0x000fe40008000f00 */
[----:B0-----:R-:W-:-:S04]  /*0190*/  IADD3 R6, P0, PT, R1, UR4, RZ ;  /* 0x0000000401067c10 */ /* 0x001fc8000ff1e0ff */
[----:B--2---:R-:W-:Y:S01]  /*01a0*/  IADD3.X R7, PT, PT, RZ, UR6, RZ, P0, !PT ;  /* 0x00000006ff077c10 */ /* 0x004fe200087fe4ff */
[----:B-1-3--:R0:W-:Y:S08]  /*01b0*/  STL [R1+0x10], R2 ;  /* 0x0000100201007387 */ /* 0x00a1f00000100800 */
[----:B------:R-:W-:-:S07]  /*01c0*/  LEPC R20, `(.L_x_0) ;  /* 0x000000001014794e */ /* 0x000fce0000000000 */
[----:B0-----:R-:W-:Y:S05]  /*01d0*/  CALL.ABS.NOINC R8 ;  /* 0x0000000008007343 */ /* 0x001fea0003c00000 */
.L_x_0:
[----:B------:R-:W-:Y:S05]  /*01e0*/  EXIT ;  /* 0x000000000000794d */ /* 0x000fea0003800000 */
.L_x_1:
[----:B------:R-:W-:-:S00]  /*01f0*/  BRA `(.L_x_1) ;  /* 0xfffffffc00fc7947 */ /* 0x000fc0000383ffff */
[----:B------:R-:W-:-:S00]  /*0200*/  NOP ;  /* 0x0000000000007918 */ /* 0x000fc00000000000 */
[----:B------:R-:W-:-:S00]  /*0210*/  NOP ;  /* 0x0000000000007918 */ /* 0x000fc00000000000 */
[----:B------:R-:W-:-:S00]  /*0220*/  NOP ;  /* 0x0000000000007918 */ /* 0x000fc00000000000 */
[----:B------:R-:W-:-:S00]  /*0230*/  NOP ;  /* 0x0000000000007918 */ /* 0x000fc00000000000 */
[----:B------:R-:W-:-:S00]  /*0240*/  NOP ;  /* 0x0000000000007918 */ /* 0x000fc00000000000 */
[----:B------:R-:W-:-:S00]  /*0250*/  NOP ;  /* 0x0000000000007918 */ /* 0x000fc00000000000 */
[----:B------:R-:W-:-:S00]  /*0260*/  NOP ;  /* 0x0000000000007918 */ /* 0x000fc00000000000 */
[----:B------:R-:W-:-:S00]  /*0270*/  NOP ;  /* 0x0000000000007918 */ /* 0x000fc00000000000 */
.L_x_2:


//--------------------- .nv.global.init           --------------------------
	.section	.nv.global.init,"aw",@progbits
.nv.global.init:
	.type		$str,@object
	.size		$str,(.L_0 - $str)
$str:
        /*0000*/ 	.byte	0x62, 0x6c, 0x6f, 0x63, 0x6b, 0x49, 0x64, 0x78, 0x2e, 0x78, 0x20, 0x3a, 0x20, 0x25, 0x64, 0x2c
        /*0010*/ 	.byte	0x20, 0x62, 0x6c, 0x6f, 0x63, 0x6b, 0x49, 0x64, 0x78, 0x2e, 0x79, 0x20, 0x3a, 0x20, 0x25, 0x64
        /*0020*/ 	.byte	0x2c, 0x20, 0x74, 0x68, 0x72, 0x65, 0x61, 0x64, 0x49, 0x64, 0x78, 0x2e, 0x78, 0x20, 0x3a, 0x20
        /*0030*/ 	.byte	0x25, 0x64, 0x2c, 0x20, 0x67, 0x69, 0x64, 0x3a, 0x20, 0x25, 0x64, 0x2c, 0x20, 0x76, 0x61, 0x6c
        /*0040*/ 	.byte	0x75, 0x65, 0x20, 0x3a, 0x20, 0x25, 0x64, 0x20, 0x0a, 0x00
.L_0:


//--------------------- .nv.shared.reserved.0     --------------------------
	.section	.nv.shared.reserved.0,"aw",@nobits
	.weak		__nv_reservedSMEM_offset_0_alias
	.size		__nv_reservedSMEM_offset_0_alias, 0, 64
	.other		__nv_reservedSMEM_offset_0_alias,@"STO_CUDA_RESERVED_SHARED STV_DEFAULT"
__nv_reservedSMEM_offset_0_alias:
	.zero		0
	.zero		64


//--------------------- .nv.constant0._Z15grid2d_2d_blockPi --------------------------
	.section	.nv.constant0._Z15grid2d_2d_blockPi,"a",@progbits
	.sectionflags	@""
	.align	4
.nv.constant0._Z15grid2d_2d_blockPi:
	.zero		904


//--------------------- SYMBOLS --------------------------

	.type		.nv.reservedSmem.offset0,@object
	.size		.nv.reservedSmem.offset0,0x4
	.type		vprintf,@function
